	.headerflags	@"EF_CUDA_TEXMODE_UNIFIED EF_CUDA_64BIT_ADDRESS EF_CUDA_ACCELERATORS EF_CUDA_SM90 EF_CUDA_VIRTUAL_SM(EF_CUDA_SM90)"
	.elftype	@"ET_EXEC"


//--------------------- .nv.info                  --------------------------
	.section	.nv.info,"",@"SHT_CUDA_INFO"
	.align	4


	//----- nvinfo : EIATTR_REGCOUNT
	.align		4
        /*0000*/ 	.byte	0x04, 0x2f
        /*0002*/ 	.short	(.L_1 - .L_0)
	.align		4
.L_0:
        /*0004*/ 	.word	index@(triton_per_fused_mean_45)
        /*0008*/ 	.word	0x00000011


	//----- nvinfo : EIATTR_MIN_STACK_SIZE
	.align		4
.L_1:
        /*000c*/ 	.byte	0x04, 0x12
        /*000e*/ 	.short	(.L_3 - .L_2)
	.align		4
.L_2:
        /*0010*/ 	.word	index@(triton_per_fused_mean_45)
        /*0014*/ 	.word	0x00000000


	//----- nvinfo : EIATTR_FRAME_SIZE
	.align		4
.L_3:
        /*0018*/ 	.byte	0x04, 0x11
        /*001a*/ 	.short	(.L_5 - .L_4)
	.align		4
.L_4:
        /*001c*/ 	.word	index@(triton_per_fused_mean_45)
        /*0020*/ 	.word	0x00000000


	//----- nvinfo : EIATTR_MIN_STACK_SIZE
	.align		4
.L_5:
        /*0024*/ 	.byte	0x04, 0x12
        /*0026*/ 	.short	(.L_7 - .L_6)
	.align		4
.L_6:
        /*0028*/ 	.word	index@(triton_per_fused_mean_45)
        /*002c*/ 	.word	0x00000000
.L_7:


//--------------------- .nv.info.triton_per_fused_mean_45 --------------------------
	.section	.nv.info.triton_per_fused_mean_45,"",@"SHT_CUDA_INFO"
	.sectionflags	@""
	.align	4


	//----- nvinfo : EIATTR_CUDA_API_VERSION
	.align		4
        /*0000*/ 	.byte	0x04, 0x37
        /*0002*/ 	.short	(.L_9 - .L_8)
.L_8:
        /*0004*/ 	.word	0x0000007c


	//----- nvinfo : EIATTR_KPARAM_INFO
	.align		4
.L_9:
        /*0008*/ 	.byte	0x04, 0x17
        /*000a*/ 	.short	(.L_11 - .L_10)
.L_10:
        /*000c*/ 	.word	0x00000000
        /*0010*/ 	.short	0x0003
        /*0012*/ 	.short	0x0014
        /*0014*/ 	.byte	0x00, 0xf0, 0x11, 0x00


	//----- nvinfo : EIATTR_KPARAM_INFO
	.align		4
.L_11:
        /*0018*/ 	.byte	0x04, 0x17
        /*001a*/ 	.short	(.L_13 - .L_12)
.L_12:
        /*001c*/ 	.word	0x00000000
        /*0020*/ 	.short	0x0002
        /*0022*/ 	.short	0x0010
        /*0024*/ 	.byte	0x00, 0xf0, 0x11, 0x00


	//----- nvinfo : EIATTR_KPARAM_INFO
	.align		4
.L_13:
        /*0028*/ 	.byte	0x04, 0x17
        /*002a*/ 	.short	(.L_15 - .L_14)
.L_14:
        /*002c*/ 	.word	0x00000000
        /*0030*/ 	.short	0x0001
        /*0032*/ 	.short	0x0008
        /*0034*/ 	.byte	0x00, 0xf4, 0x21, 0x00


	//----- nvinfo : EIATTR_KPARAM_INFO
	.align		4
.L_15:
        /*0038*/ 	.byte	0x04, 0x17
        /*003a*/ 	.short	(.L_17 - .L_16)
.L_16:
        /*003c*/ 	.word	0x00000000
        /*0040*/ 	.short	0x0000
        /*0042*/ 	.short	0x0000
        /*0044*/ 	.byte	0x00, 0xf4, 0x21, 0x00


	//----- nvinfo : EIATTR_SPARSE_MMA_MASK
	.align		4
.L_17:
        /*0048*/ 	.byte	0x03, 0x50
        /*004a*/ 	.short	0x0000


	//----- nvinfo : EIATTR_MAXREG_COUNT
	.align		4
        /*004c*/ 	.byte	0x03, 0x1b
        /*004e*/ 	.short	0x00ff


	//----- nvinfo : EIATTR_COOP_GROUP_MASK_REGIDS
	.align		4
        /*0050*/ 	.byte	0x04, 0x29
        /*0052*/ 	.short	(.L_19 - .L_18)


	//   ....[0]....
.L_18:
        /*0054*/ 	.word	0xffffffff


	//   ....[1]....
        /*0058*/ 	.word	0xffffffff


	//   ....[2]....
        /*005c*/ 	.word	0xffffffff


	//   ....[3]....
        /*0060*/ 	.word	0xffffffff


	//   ....[4]....
        /*0064*/ 	.word	0xffffffff


	//   ....[5]....
        /*0068*/ 	.word	0xffffffff


	//   ....[6]....
        /*006c*/ 	.word	0xffffffff


	//----- nvinfo : EIATTR_COOP_GROUP_INSTR_OFFSETS
	.align		4
.L_19:
        /*0070*/ 	.byte	0x04, 0x28
        /*0072*/ 	.short	(.L_21 - .L_20)


	//   ....[0]....
.L_20:
        /*0074*/ 	.word	0x000001f0


	//   ....[1]....
        /*0078*/ 	.word	0x00000200


	//   ....[2]....
        /*007c*/ 	.word	0x00000240


	//   ....[3]....
        /*0080*/ 	.word	0x00000270


	//   ....[4]....
        /*0084*/ 	.word	0x000002c0


	//   ....[5]....
        /*0088*/ 	.word	0x000002f0


	//   ....[6]....
        /*008c*/ 	.word	0x000003f0


	//----- nvinfo : EIATTR_EXIT_INSTR_OFFSETS
	.align		4
.L_21:
        /*0090*/ 	.byte	0x04, 0x1c
        /*0092*/ 	.short	(.L_23 - .L_22)


	//   ....[0]....
.L_22:
        /*0094*/ 	.word	0x000004e0


	//   ....[1]....
        /*0098*/ 	.word	0x00000510


	//----- nvinfo : EIATTR_REQNTID
	.align		4
.L_23:
        /*009c*/ 	.byte	0x04, 0x10
        /*009e*/ 	.short	(.L_25 - .L_24)
.L_24:
        /*00a0*/ 	.word	0x00000040
        /*00a4*/ 	.word	0x00000001
        /*00a8*/ 	.word	0x00000001


	//----- nvinfo : EIATTR_CBANK_PARAM_SIZE
	.align		4
.L_25:
        /*00ac*/ 	.byte	0x03, 0x19
        /*00ae*/ 	.short	0x0018


	//----- nvinfo : EIATTR_PARAM_CBANK
	.align		4
        /*00b0*/ 	.byte	0x04, 0x0a
        /*00b2*/ 	.short	(.L_27 - .L_26)
	.align		4
.L_26:
        /*00b4*/ 	.word	index@(.nv.constant0.triton_per_fused_mean_45)
        /*00b8*/ 	.short	0x0210
        /*00ba*/ 	.short	0x0018


	//----- nvinfo : EIATTR_SW_WAR
	.align		4
.L_27:
        /*00bc*/ 	.byte	0x04, 0x36
        /*00be*/ 	.short	(.L_29 - .L_28)
.L_28:
        /*00c0*/ 	.word	0x00000008
.L_29:


//--------------------- .nv.callgraph             --------------------------
	.section	.nv.callgraph,"",@"SHT_CUDA_CALLGRAPH"
	.align	4
	.sectionentsize	8
	.align		4
        /*0000*/ 	.word	0x00000000
	.align		4
        /*0004*/ 	.word	0xffffffff
	.align		4
        /*0008*/ 	.word	0x00000000
	.align		4
        /*000c*/ 	.word	0xfffffffe
	.align		4
        /*0010*/ 	.word	0x00000000
	.align		4
        /*0014*/ 	.word	0xfffffffd
	.align		4
        /*0018*/ 	.word	0x00000000
	.align		4
        /*001c*/ 	.word	0xfffffffc


//--------------------- .text.triton_per_fused_mean_45 --------------------------
	.section	.text.triton_per_fused_mean_45,"ax",@progbits
	.sectionflags	@"SHF_BARRIERS=1"
	.align	128
        .global         triton_per_fused_mean_45
        .type           triton_per_fused_mean_45,@function
        .size           triton_per_fused_mean_45,(.L_x_1 - triton_per_fused_mean_45)
        .other          triton_per_fused_mean_45,@"STO_CUDA_ENTRY STV_DEFAULT"
triton_per_fused_mean_45:
.text.triton_per_fused_mean_45:
[----:B------:R-:W0:Y:S02]  /*0000*/  LDC R1, c[0x0][0x28] ;  /* 0x00000a00ff017b82 */ /* 0x000e240000000800 */
[----:B------:R-:W1:Y:S01]  /*0010*/  S2R R0, SR_TID.X ;  /* 0x0000000000007919 */ /* 0x000e620000002100 */
[----:B------:R-:W-:Y:S01]  /*0020*/  IMAD.MOV.U32 R8, RZ, RZ, RZ ;  /* 0x000000ffff087224 */ /* 0x000fe200078e00ff */
[----:B------:R-:W2:Y:S01]  /*0030*/  LDC.64 R6, c[0x0][0x218] ;  /* 0x00008600ff067b82 */ /* 0x000ea20000000a00 */
[----:B------:R-:W-:Y:S01]  /*0040*/  ULDC.64 UR6, c[0x0][0x208] ;  /* 0x0000820000067ab9 */ /* 0x000fe20000000a00 */
[----:B------:R-:W3:Y:S01]  /*0050*/  S2R R3, SR_CTAID.X ;  /* 0x0000000000037919 */ /* 0x000ee20000002500 */
[----:B-1----:R-:W-:Y:S01]  /*0060*/  IMAD.SHL.U32 R2, R0, 0x2, RZ ;  /* 0x0000000200027824 */ /* 0x002fe200078e00ff */
[----:B------:R-:W-:Y:S01]  /*0070*/  SHF.R.U32.HI R10, RZ, 0x2, R0 ;  /* 0x00000002ff0a7819 */ /* 0x000fe20000011600 */
[----:B---3--:R-:W-:-:S03]  /*0080*/  IMAD.SHL.U32 R3, R3, 0x8, RZ ;  /* 0x0000000803037824 */ /* 0x008fc600078e00ff */
[----:B------:R-:W-:-:S04]  /*0090*/  LOP3.LUT R2, R2, 0x6, RZ, 0xc0, !PT ;  /* 0x0000000602027812 */ /* 0x000fc800078ec0ff */
[----:B------:R-:W-:-:S04]  /*00a0*/  LOP3.LUT R9, R3, R2, RZ, 0xfc, !PT ;  /* 0x0000000203097212 */ /* 0x000fc800078efcff */
[C---:B------:R-:W-:Y:S01]  /*00b0*/  ISETP.GE.AND P0, PT, R9.reuse, 0x7e0, PT ;  /* 0x000007e00900780c */ /* 0x040fe20003f06270 */
[----:B------:R-:W-:-:S05]  /*00c0*/  IMAD.HI R5, R9, -0x7df7df7d, R8 ;  /* 0x8208208309057827 */ /* 0x000fca00078e0208 */
[----:B------:R-:W-:-:S04]  /*00d0*/  SHF.R.U32.HI R8, RZ, 0x1f, R5 ;  /* 0x0000001fff087819 */ /* 0x000fc80000011605 */
[----:B------:R-:W-:Y:S02]  /*00e0*/  LEA.HI.SX32 R8, R5, R8, 0x18 ;  /* 0x0000000805087211 */ /* 0x000fe400078fc2ff */
[----:B------:R-:W-:-:S03]  /*00f0*/  SGXT.U32 R5, R10, 0x4 ;  /* 0x000000040a05781a */ /* 0x000fc60000000000 */
[----:B------:R-:W-:-:S04]  /*0100*/  IMAD R10, R8, -0x1f8, R9 ;  /* 0xfffffe08080a7824 */ /* 0x000fc800078e0209 */
[----:B------:R-:W-:-:S04]  /*0110*/  IMAD R5, R5, 0x1f8, R10 ;  /* 0x000001f805057824 */ /* 0x000fc800078e020a */
[----:B------:R-:W-:Y:S01]  /*0120*/  IMAD R5, R8, 0x1f80, R5 ;  /* 0x00001f8008057824 */ /* 0x000fe200078e0205 */
[----:B------:R-:W-:-:S03]  /*0130*/  CS2R R8, SRZ ;  /* 0x0000000000087805 */ /* 0x000fc6000001ff00 */
[----:B--2---:R-:W-:-:S05]  /*0140*/  IMAD.WIDE R6, R5, 0x4, R6 ;  /* 0x0000000405067825 */ /* 0x004fca00078e0206 */
[----:B------:R-:W2:Y:S01]  /*0150*/  @!P0 LDG.E.64 R8, desc[UR6][R6.64] ;  /* 0x0000000606088981 */ /* 0x000ea2000c1e1b00 */
[----:B------:R-:W1:Y:S01]  /*0160*/  S2UR UR5, SR_CgaCtaId ;  /* 0x00000000000579c3 */ /* 0x000e620000008800 */
[----:B------:R-:W-:Y:S01]  /*0170*/  UMOV UR4, 0x400 ;  /* 0x0000040000047882 */ /* 0x000fe20000000000 */
[----:B------:R-:W-:Y:S02]  /*0180*/  ISETP.GE.AND P1, PT, R0, 0x10, PT ;  /* 0x000000100000780c */ /* 0x000fe40003f26270 */
[----:B------:R-:W-:Y:S01]  /*0190*/  LOP3.LUT R3, R3, 0x7, R0, 0xf8, !PT ;  /* 0x0000000703037812 */ /* 0x000fe200078ef800 */
[----:B-1----:R-:W-:Y:S01]  /*01a0*/  UPRMT UR4, UR5, 0x654, UR4 ;  /* 0x0000065405047896 */ /* 0x002fe20008000004 */
[----:B--2---:R-:W-:Y:S02]  /*01b0*/  SEL R8, R8, RZ, !P0 ;  /* 0x000000ff08087207 */ /* 0x004fe40004000000 */
[----:B------:R-:W-:Y:S02]  /*01c0*/  SEL R9, R9, RZ, !P0 ;  /* 0x000000ff09097207 */ /* 0x000fe40004000000 */
[----:B------:R-:W-:-:S02]  /*01d0*/  FSEL R8, R8, RZ, !P0 ;  /* 0x000000ff08087208 */ /* 0x000fc40004000000 */
[----:B------:R-:W-:-:S03]  /*01e0*/  FSEL R9, R9, RZ, !P0 ;  /* 0x000000ff09097208 */ /* 0x000fc60004000000 */
[----:B------:R-:W1:Y:S04]  /*01f0*/  SHFL.BFLY PT, R5, R8, 0x10, 0x1f ;  /* 0x0e001f0008057f89 */ /* 0x000e6800000e0000 */
[----:B------:R-:W2:Y:S01]  /*0200*/  SHFL.BFLY PT, R12, R9, 0x10, 0x1f ;  /* 0x0e001f00090c7f89 */ /* 0x000ea200000e0000 */
[----:B-1----:R-:W-:Y:S01]  /*0210*/  FADD R10, R8, R5 ;  /* 0x00000005080a7221 */ /* 0x002fe20000000000 */
[----:B------:R-:W-:Y:S01]  /*0220*/  SHF.R.U32.HI R8, RZ, 0x3, R0 ;  /* 0x00000003ff087819 */ /* 0x000fe20000011600 */
[----:B--2---:R-:W-:-:S03]  /*0230*/  FADD R12, R9, R12 ;  /* 0x0000000c090c7221 */ /* 0x004fc60000000000 */
[----:B------:R-:W1:Y:S01]  /*0240*/  SHFL.BFLY PT, R5, R10, 0x8, 0x1f ;  /* 0x0d001f000a057f89 */ /* 0x000e6200000e0000 */
[----:B------:R-:W-:Y:S01]  /*0250*/  LOP3.LUT R9, R8, 0x4, RZ, 0xc0, !PT ;  /* 0x0000000408097812 */ /* 0x000fe200078ec0ff */
[----:B------:R-:W-:Y:S02]  /*0260*/  IMAD.SHL.U32 R8, R2, 0x8, RZ ;  /* 0x0000000802087824 */ /* 0x000fe400078e00ff */
[----:B------:R-:W2:Y:S01]  /*0270*/  SHFL.BFLY PT, R11, R12, 0x8, 0x1f ;  /* 0x0d001f000c0b7f89 */ /* 0x000ea200000e0000 */
[----:B-1----:R-:W-:Y:S01]  /*0280*/  FADD R6, R10, R5 ;  /* 0x000000050a067221 */ /* 0x002fe20000000000 */
[C---:B------:R-:W-:Y:S02]  /*0290*/  LOP3.LUT R5, R0.reuse, 0x1f, RZ, 0xc0, !PT ;  /* 0x0000001f00057812 */ /* 0x040fe400078ec0ff */
[----:B------:R-:W-:Y:S01]  /*02a0*/  LOP3.LUT R10, R0, 0x1, RZ, 0xc0, !PT ;  /* 0x00000001000a7812 */ /* 0x000fe200078ec0ff */
[----:B--2---:R-:W-:Y:S01]  /*02b0*/  FADD R11, R12, R11 ;  /* 0x0000000b0c0b7221 */ /* 0x004fe20000000000 */
[----:B------:R-:W1:Y:S01]  /*02c0*/  SHFL.BFLY PT, R7, R6, 0x4, 0x1f ;  /* 0x0c801f0006077f89 */ /* 0x000e6200000e0000 */
[----:B------:R-:W-:-:S02]  /*02d0*/  ISETP.GE.U32.AND P0, PT, R5, 0x4, PT ;  /* 0x000000040500780c */ /* 0x000fc40003f06070 */
[----:B------:R-:W-:Y:S01]  /*02e0*/  LOP3.LUT R5, R8, R9, RZ, 0xfc, !PT ;  /* 0x0000000908057212 */ /* 0x000fe200078efcff */
[----:B------:R-:W2:Y:S01]  /*02f0*/  SHFL.BFLY PT, R14, R11, 0x4, 0x1f ;  /* 0x0c801f000b0e7f89 */ /* 0x000ea200000e0000 */
[----:B-1----:R-:W-:Y:S01]  /*0300*/  FADD R12, R6, R7 ;  /* 0x00000007060c7221 */ /* 0x002fe20000000000 */
[----:B------:R-:W-:Y:S01]  /*0310*/  LEA R6, R0, UR4, 0x2 ;  /* 0x0000000400067c11 */ /* 0x000fe2000f8e10ff */
[----:B--2---:R-:W-:-:S07]  /*0320*/  FADD R14, R11, R14 ;  /* 0x0000000e0b0e7221 */ /* 0x004fce0000000000 */
[----:B------:R-:W-:Y:S01]  /*0330*/  @!P0 STS [R5+UR4], R12 ;  /* 0x0000000c05008988 */ /* 0x000fe20008000804 */
[----:B------:R-:W-:-:S03]  /*0340*/  VIADD R11, R8, UR4 ;  /* 0x00000004080b7c36 */ /* 0x000fc60008000000 */
[----:B------:R1:W-:Y:S01]  /*0350*/  @!P0 STS [R5+UR4+0x8], R14 ;  /* 0x0000080e05008988 */ /* 0x0003e20008000804 */
[----:B------:R-:W-:Y:S01]  /*0360*/  BAR.SYNC.DEFER_BLOCKING 0x0 ;  /* 0x0000000000007b1d */ /* 0x000fe20000010000 */
[----:B------:R-:W-:Y:S01]  /*0370*/  ISETP.NE.U32.AND P0, PT, R10, 0x1, PT ;  /* 0x000000010a00780c */ /* 0x000fe20003f05070 */
[----:B------:R-:W-:Y:S01]  /*0380*/  IMAD R11, R2, -0x4, R11 ;  /* 0xfffffffc020b7824 */ /* 0x000fe200078e020b */
[----:B------:R-:W-:Y:S02]  /*0390*/  SHF.R.U32.HI R2, RZ, 0x3, R0 ;  /* 0x00000003ff027819 */ /* 0x000fe40000011600 */
[C---:B------:R-:W-:Y:S02]  /*03a0*/  ISETP.LT.AND P0, PT, R0.reuse, 0x10, P0 ;  /* 0x000000100000780c */ /* 0x040fe40000701270 */
[----:B-1----:R-:W-:Y:S02]  /*03b0*/  LOP3.LUT R5, R0, 0x7, RZ, 0xc0, !PT ;  /* 0x0000000700057812 */ /* 0x002fe400078ec0ff */
[----:B------:R-:W-:-:S02]  /*03c0*/  SGXT.U32 R2, R2, 0x2 ;  /* 0x000000020202781a */ /* 0x000fc40000000000 */
[----:B------:R-:W-:Y:S01]  /*03d0*/  LEA R10, R5, UR4, 0x2 ;  /* 0x00000004050a7c11 */ /* 0x000fe2000f8e10ff */
[----:B------:R-:W1:Y:S04]  /*03e0*/  @!P1 LDS R4, [R6] ;  /* 0x0000000006049984 */ /* 0x000e680000000800 */
[----:B-1----:R-:W1:Y:S02]  /*03f0*/  SHFL.BFLY PT, R7, R4, 0x1, 0x1f ;  /* 0x0c201f0004077f89 */ /* 0x002e6400000e0000 */
[----:B-1----:R-:W-:Y:S02]  /*0400*/  FADD R7, R4, R7 ;  /* 0x0000000704077221 */ /* 0x002fe40000000000 */
[----:B------:R-:W1:Y:S03]  /*0410*/  LDC.64 R4, c[0x0][0x210] ;  /* 0x00008400ff047b82 */ /* 0x000e660000000a00 */
[----:B------:R-:W-:Y:S05]  /*0420*/  @P0 STS [R6], R7 ;  /* 0x0000000706000388 */ /* 0x000fea0000000800 */
[----:B------:R-:W-:Y:S01]  /*0430*/  BAR.SYNC.DEFER_BLOCKING 0x0 ;  /* 0x0000000000007b1d */ /* 0x000fe20000010000 */
[----:B------:R-:W-:-:S04]  /*0440*/  LOP3.LUT P0, RZ, R9, R2, RZ, 0xfc, !PT ;  /* 0x0000000209ff7212 */ /* 0x000fc8000780fcff */
[C---:B------:R-:W-:Y:S01]  /*0450*/  ISETP.LT.AND P0, PT, R3.reuse, 0x7e0, !P0 ;  /* 0x000007e00300780c */ /* 0x040fe20004701270 */
[----:B-1----:R-:W-:Y:S01]  /*0460*/  IMAD.WIDE R2, R3, 0x4, R4 ;  /* 0x0000000403027825 */ /* 0x002fe200078e0204 */
[----:B------:R-:W-:Y:S04]  /*0470*/  LDS R12, [R8+UR4] ;  /* 0x00000004080c7984 */ /* 0x000fe80008000800 */
[----:B------:R-:W1:Y:S01]  /*0480*/  LDS R13, [R8+UR4+0x8] ;  /* 0x00000804080d7984 */ /* 0x000e620008000800 */
[----:B------:R-:W-:Y:S06]  /*0490*/  BAR.SYNC.DEFER_BLOCKING 0x0 ;  /* 0x0000000000007b1d */ /* 0x000fec0000010000 */
[----:B-1----:R1:W-:Y:S02]  /*04a0*/  STS.64 [R11], R12 ;  /* 0x0000000c0b007388 */ /* 0x0023e40000000a00 */
[----:B------:R-:W-:Y:S06]  /*04b0*/  BAR.SYNC.DEFER_BLOCKING 0x0 ;  /* 0x0000000000007b1d */ /* 0x000fec0000010000 */
[----:B------:R-:W2:Y:S02]  /*04c0*/  LDS R10, [R10] ;  /* 0x000000000a0a7984 */ /* 0x000ea40000000800 */
[----:B------:R-:W-:Y:S06]  /*04d0*/  BAR.SYNC.DEFER_BLOCKING 0x0 ;  /* 0x0000000000007b1d */ /* 0x000fec0000010000 */
[----:B-1----:R-:W-:Y:S05]  /*04e0*/  @!P0 EXIT ;  /* 0x000000000000894d */ /* 0x002fea0003800000 */
[----:B--2---:R-:W-:-:S05]  /*04f0*/  FMUL R5, R10, 0.0625 ;  /* 0x3d8000000a057820 */ /* 0x004fca0000400000 */
[----:B------:R-:W-:Y:S01]  /*0500*/  STG.E desc[UR6][R2.64], R5 ;  /* 0x0000000502007986 */ /* 0x000fe2000c101906 */
[----:B------:R-:W-:Y:S05]  /*0510*/  EXIT ;  /* 0x000000000000794d */ /* 0x000fea0003800000 */
.L_x_0:
[----:B------:R-:W-:-:S00]  /*0520*/  BRA `(.L_x_0) ;  /* 0xfffffffc00fc7947 */ /* 0x000fc0000383ffff */
[----:B------:R-:W-:-:S00]  /*0530*/  NOP ;  /* 0x0000000000007918 */ /* 0x000fc00000000000 */
        /* <DEDUP_REMOVED lines=12> */
.L_x_1:


//--------------------- .nv.shared.triton_per_fused_mean_45 --------------------------
	.section	.nv.shared.triton_per_fused_mean_45,"aw",@nobits
	.sectionflags	@""
	.align	16
	.zero		1024


//--------------------- .nv.constant0.triton_per_fused_mean_45 --------------------------
	.section	.nv.constant0.triton_per_fused_mean_45,"a",@progbits
	.sectionflags	@""
	.align	4
.nv.constant0.triton_per_fused_mean_45:
	.zero		552
